	.headerflags	@"EF_CUDA_TEXMODE_UNIFIED EF_CUDA_64BIT_ADDRESS EF_CUDA_ACCELERATORS EF_CUDA_SM90 EF_CUDA_VIRTUAL_SM(EF_CUDA_SM90)"
	.elftype	@"ET_EXEC"


//--------------------- .nv.info                  --------------------------
	.section	.nv.info,"",@"SHT_CUDA_INFO"
	.align	4


	//----- nvinfo : EIATTR_REGCOUNT
	.align		4
        /*0000*/ 	.byte	0x04, 0x2f
        /*0002*/ 	.short	(.L_3 - .L_2)
	.align		4
.L_2:
        /*0004*/ 	.word	index@(triton_poi_fused__native_batch_norm_legit_no_training_convolution_leaky_relu_13)
        /*0008*/ 	.word	0x00000014


	//----- nvinfo : EIATTR_MIN_STACK_SIZE
	.align		4
.L_3:
        /*000c*/ 	.byte	0x04, 0x12
        /*000e*/ 	.short	(.L_5 - .L_4)
	.align		4
.L_4:
        /*0010*/ 	.word	index@(triton_poi_fused__native_batch_norm_legit_no_training_convolution_leaky_relu_13)
        /*0014*/ 	.word	0x00000000


	//----- nvinfo : EIATTR_FRAME_SIZE
	.align		4
.L_5:
        /*0018*/ 	.byte	0x04, 0x11
        /*001a*/ 	.short	(.L_7 - .L_6)
	.align		4
.L_6:
        /*001c*/ 	.word	index@(triton_poi_fused__native_batch_norm_legit_no_training_convolution_leaky_relu_13)
        /*0020*/ 	.word	0x00000000


	//----- nvinfo : EIATTR_MIN_STACK_SIZE
	.align		4
.L_7:
        /*0024*/ 	.byte	0x04, 0x12
        /*0026*/ 	.short	(.L_9 - .L_8)
	.align		4
.L_8:
        /*0028*/ 	.word	index@(triton_poi_fused__native_batch_norm_legit_no_training_convolution_leaky_relu_13)
        /*002c*/ 	.word	0x00000000
.L_9:


//--------------------- .nv.info.triton_poi_fused__native_batch_norm_legit_no_training_convolution_leaky_relu_13 --------------------------
	.section	.nv.info.triton_poi_fused__native_batch_norm_legit_no_training_convolution_leaky_relu_13,"",@"SHT_CUDA_INFO"
	.sectionflags	@""
	.align	4


	//----- nvinfo : EIATTR_CUDA_API_VERSION
	.align		4
        /*0000*/ 	.byte	0x04, 0x37
        /*0002*/ 	.short	(.L_11 - .L_10)
.L_10:
        /*0004*/ 	.word	0x0000007c


	//----- nvinfo : EIATTR_KPARAM_INFO
	.align		4
.L_11:
        /*0008*/ 	.byte	0x04, 0x17
        /*000a*/ 	.short	(.L_13 - .L_12)
.L_12:
        /*000c*/ 	.word	0x00000000
        /*0010*/ 	.short	0x0007
        /*0012*/ 	.short	0x0038
        /*0014*/ 	.byte	0x00, 0xf0, 0x11, 0x00


	//----- nvinfo : EIATTR_KPARAM_INFO
	.align		4
.L_13:
        /*0018*/ 	.byte	0x04, 0x17
        /*001a*/ 	.short	(.L_15 - .L_14)
.L_14:
        /*001c*/ 	.word	0x00000000
        /*0020*/ 	.short	0x0006
        /*0022*/ 	.short	0x0030
        /*0024*/ 	.byte	0x00, 0xf4, 0x21, 0x00


	//----- nvinfo : EIATTR_KPARAM_INFO
	.align		4
.L_15:
        /*0028*/ 	.byte	0x04, 0x17
        /*002a*/ 	.short	(.L_17 - .L_16)
.L_16:
        /*002c*/ 	.word	0x00000000
        /*0030*/ 	.short	0x0005
        /*0032*/ 	.short	0x0028
        /*0034*/ 	.byte	0x00, 0xf4, 0x21, 0x00


	//----- nvinfo : EIATTR_KPARAM_INFO
	.align		4
.L_17:
        /*0038*/ 	.byte	0x04, 0x17
        /*003a*/ 	.short	(.L_19 - .L_18)
.L_18:
        /*003c*/ 	.word	0x00000000
        /*0040*/ 	.short	0x0004
        /*0042*/ 	.short	0x0020
        /*0044*/ 	.byte	0x00, 0xf4, 0x21, 0x00


	//----- nvinfo : EIATTR_KPARAM_INFO
	.align		4
.L_19:
        /*0048*/ 	.byte	0x04, 0x17
        /*004a*/ 	.short	(.L_21 - .L_20)
.L_20:
        /*004c*/ 	.word	0x00000000
        /*0050*/ 	.short	0x0003
        /*0052*/ 	.short	0x0018
        /*0054*/ 	.byte	0x00, 0xf4, 0x21, 0x00


	//----- nvinfo : EIATTR_KPARAM_INFO
	.align		4
.L_21:
        /*0058*/ 	.byte	0x04, 0x17
        /*005a*/ 	.short	(.L_23 - .L_22)
.L_22:
        /*005c*/ 	.word	0x00000000
        /*0060*/ 	.short	0x0002
        /*0062*/ 	.short	0x0010
        /*0064*/ 	.byte	0x00, 0xf4, 0x21, 0x00


	//----- nvinfo : EIATTR_KPARAM_INFO
	.align		4
.L_23:
        /*0068*/ 	.byte	0x04, 0x17
        /*006a*/ 	.short	(.L_25 - .L_24)
.L_24:
        /*006c*/ 	.word	0x00000000
        /*0070*/ 	.short	0x0001
        /*0072*/ 	.short	0x0008
        /*0074*/ 	.byte	0x00, 0xf4, 0x21, 0x00


	//----- nvinfo : EIATTR_KPARAM_INFO
	.align		4
.L_25:
        /*0078*/ 	.byte	0x04, 0x17
        /*007a*/ 	.short	(.L_27 - .L_26)
.L_26:
        /*007c*/ 	.word	0x00000000
        /*0080*/ 	.short	0x0000
        /*0082*/ 	.short	0x0000
        /*0084*/ 	.byte	0x00, 0xf4, 0x21, 0x00


	//----- nvinfo : EIATTR_SPARSE_MMA_MASK
	.align		4
.L_27:
        /*0088*/ 	.byte	0x03, 0x50
        /*008a*/ 	.short	0x0000


	//----- nvinfo : EIATTR_MAXREG_COUNT
	.align		4
        /*008c*/ 	.byte	0x03, 0x1b
        /*008e*/ 	.short	0x00ff


	//----- nvinfo : EIATTR_EXIT_INSTR_OFFSETS
	.align		4
        /*0090*/ 	.byte	0x04, 0x1c
        /*0092*/ 	.short	(.L_29 - .L_28)


	//   ....[0]....
.L_28:
        /*0094*/ 	.word	0x000003b0


	//----- nvinfo : EIATTR_REQNTID
	.align		4
.L_29:
        /*0098*/ 	.byte	0x04, 0x10
        /*009a*/ 	.short	(.L_31 - .L_30)
.L_30:
        /*009c*/ 	.word	0x00000080
        /*00a0*/ 	.word	0x00000001
        /*00a4*/ 	.word	0x00000001


	//----- nvinfo : EIATTR_CBANK_PARAM_SIZE
	.align		4
.L_31:
        /*00a8*/ 	.byte	0x03, 0x19
        /*00aa*/ 	.short	0x003c


	//----- nvinfo : EIATTR_PARAM_CBANK
	.align		4
        /*00ac*/ 	.byte	0x04, 0x0a
        /*00ae*/ 	.short	(.L_33 - .L_32)
	.align		4
.L_32:
        /*00b0*/ 	.word	index@(.nv.constant0.triton_poi_fused__native_batch_norm_legit_no_training_convolution_leaky_relu_13)
        /*00b4*/ 	.short	0x0210
        /*00b6*/ 	.short	0x003c


	//----- nvinfo : EIATTR_SW_WAR
	.align		4
.L_33:
        /*00b8*/ 	.byte	0x04, 0x36
        /*00ba*/ 	.short	(.L_35 - .L_34)
.L_34:
        /*00bc*/ 	.word	0x00000008
.L_35:


//--------------------- .nv.callgraph             --------------------------
	.section	.nv.callgraph,"",@"SHT_CUDA_CALLGRAPH"
	.align	4
	.sectionentsize	8
	.align		4
        /*0000*/ 	.word	0x00000000
	.align		4
        /*0004*/ 	.word	0xffffffff
	.align		4
        /*0008*/ 	.word	0x00000000
	.align		4
        /*000c*/ 	.word	0xfffffffe
	.align		4
        /*0010*/ 	.word	0x00000000
	.align		4
        /*0014*/ 	.word	0xfffffffd
	.align		4
        /*0018*/ 	.word	0x00000000
	.align		4
        /*001c*/ 	.word	0xfffffffc


//--------------------- .nv.constant4             --------------------------
	.section	.nv.constant4,"a",@progbits
	.align	8
	.align		8
.nv.constant4:
        /*0000*/ 	.dword	_$_str
	.align		8
        /*0008*/ 	.dword	_$_str_$_2


//--------------------- .text.triton_poi_fused__native_batch_norm_legit_no_training_convolution_leaky_relu_13 --------------------------
	.section	.text.triton_poi_fused__native_batch_norm_legit_no_training_convolution_leaky_relu_13,"ax",@progbits
	.align	128
        .global         triton_poi_fused__native_batch_norm_legit_no_training_convolution_leaky_relu_13
        .type           triton_poi_fused__native_batch_norm_legit_no_training_convolution_leaky_relu_13,@function
        .size           triton_poi_fused__native_batch_norm_legit_no_training_convolution_leaky_relu_13,(.L_x_1 - triton_poi_fused__native_batch_norm_legit_no_training_convolution_leaky_relu_13)
        .other          triton_poi_fused__native_batch_norm_legit_no_training_convolution_leaky_relu_13,@"STO_CUDA_ENTRY STV_DEFAULT"
triton_poi_fused__native_batch_norm_legit_no_training_convolution_leaky_relu_13:
.text.triton_poi_fused__native_batch_norm_legit_no_training_convolution_leaky_relu_13:
[----:B------:R-:W-:Y:S01]  /*0000*/  LDC R1, c[0x0][0x28] ;  /* 0x00000a00ff017b82 */ /* 0x000fe20000000800 */
[----:B------:R-:W1:Y:S07]  /*0010*/  S2R R0, SR_TID.X ;  /* 0x0000000000007919 */ /* 0x000e6e0000002100 */
[----:B------:R-:W2:Y:S01]  /*0020*/  LDC.64 R12, c[0x0][0x230] ;  /* 0x00008c00ff0c7b82 */ /* 0x000ea20000000a00 */
[----:B------:R-:W-:Y:S01]  /*0030*/  ULDC.64 UR4, c[0x0][0x208] ;  /* 0x0000820000047ab9 */ /* 0x000fe20000000a00 */
[----:B------:R-:W3:Y:S06]  /*0040*/  S2R R5, SR_CTAID.X ;  /* 0x0000000000057919 */ /* 0x000eec0000002500 */
[----:B------:R-:W4:Y:S08]  /*0050*/  LDC.64 R10, c[0x0][0x220] ;  /* 0x00008800ff0a7b82 */ /* 0x000f300000000a00 */
[----:B------:R-:W5:Y:S08]  /*0060*/  LDC.64 R8, c[0x0][0x228] ;  /* 0x00008a00ff087b82 */ /* 0x000f700000000a00 */
[----:B------:R-:W5:Y:S01]  /*0070*/  LDC.64 R14, c[0x0][0x238] ;  /* 0x00008e00ff0e7b82 */ /* 0x000f620000000a00 */
[----:B-1----:R-:W-:-:S02]  /*0080*/  SHF.L.U32 R0, R0, 0x1, RZ ;  /* 0x0000000100007819 */ /* 0x002fc400000006ff */
[----:B---3--:R-:W-:Y:S02]  /*0090*/  SHF.R.S32.HI R3, RZ, 0x17, R5 ;  /* 0x00000017ff037819 */ /* 0x008fe40000011405 */
[----:B------:R-:W-:Y:S02]  /*00a0*/  LOP3.LUT R0, R0, 0xfe, RZ, 0xc0, !PT ;  /* 0x000000fe00007812 */ /* 0x000fe400078ec0ff */
[----:B------:R-:W-:Y:S02]  /*00b0*/  SGXT R3, R3, 0x1 ;  /* 0x000000010303781a */ /* 0x000fe40000000200 */
[----:B------:R-:W-:Y:S02]  /*00c0*/  LEA R0, R5, R0, 0x8 ;  /* 0x0000000005007211 */ /* 0x000fe400078e40ff */
[----:B------:R-:W1:Y:S02]  /*00d0*/  LDC.64 R4, c[0x0][0x240] ;  /* 0x00009000ff047b82 */ /* 0x000e640000000a00 */
[----:B------:R-:W-:-:S04]  /*00e0*/  LEA.HI R3, R3, R0, RZ, 0x8 ;  /* 0x0000000003037211 */ /* 0x000fc800078f40ff */
[----:B------:R-:W-:-:S04]  /*00f0*/  SHF.R.S32.HI R3, RZ, 0x8, R3 ;  /* 0x00000008ff037819 */ /* 0x000fc80000011403 */
[----:B------:R-:W-:-:S04]  /*0100*/  LEA.HI R2, R3, R3, RZ, 0x4 ;  /* 0x0000000303027211 */ /* 0x000fc800078f20ff */
[----:B------:R-:W-:-:S04]  /*0110*/  LOP3.LUT R2, R2, 0xfffffff0, RZ, 0xc0, !PT ;  /* 0xfffffff002027812 */ /* 0x000fc800078ec0ff */
[----:B------:R-:W-:Y:S02]  /*0120*/  IADD3 R17, R3, -R2, RZ ;  /* 0x8000000203117210 */ /* 0x000fe40007ffe0ff */
[----:B------:R-:W3:Y:S03]  /*0130*/  LDC.64 R2, c[0x0][0x210] ;  /* 0x00008400ff027b82 */ /* 0x000ee60000000a00 */
[----:B--2---:R-:W-:-:S05]  /*0140*/  IMAD.WIDE R12, R17, 0x4, R12 ;  /* 0x00000004110c7825 */ /* 0x004fca00078e020c */
[----:B------:R2:W2:Y:S01]  /*0150*/  LDG.E.EL R16, desc[UR4][R12.64] ;  /* 0x000000040c107981 */ /* 0x0004a2000c2e1900 */
[----:B----4-:R-:W-:-:S04]  /*0160*/  IMAD.WIDE R10, R17, 0x4, R10 ;  /* 0x00000004110a7825 */ /* 0x010fc800078e020a */
[----:B-----5:R-:W-:Y:S02]  /*0170*/  IMAD.WIDE R8, R17, 0x4, R8 ;  /* 0x0000000411087825 */ /* 0x020fe400078e0208 */
[----:B------:R-:W4:Y:S04]  /*0180*/  LDG.E.EL R10, desc[UR4][R10.64] ;  /* 0x000000040a0a7981 */ /* 0x000f28000c2e1900 */
[----:B------:R5:W4:Y:S01]  /*0190*/  LDG.E.EL R8, desc[UR4][R8.64] ;  /* 0x0000000408087981 */ /* 0x000b22000c2e1900 */
[----:B---3--:R-:W-:-:S05]  /*01a0*/  IMAD.WIDE R2, R0, 0x4, R2 ;  /* 0x0000000400027825 */ /* 0x008fca00078e0202 */
[----:B------:R-:W4:Y:S01]  /*01b0*/  LDG.E.64 R6, desc[UR4][R2.64] ;  /* 0x0000000402067981 */ /* 0x000f22000c1e1b00 */
[----:B0-2---:R-:W-:-:S04]  /*01c0*/  IMAD.WIDE R12, R17, 0x4, R14 ;  /* 0x00000004110c7825 */ /* 0x005fc800078e020e */
[----:B-1----:R-:W-:Y:S02]  /*01d0*/  IMAD.WIDE R4, R17, 0x4, R4 ;  /* 0x0000000411047825 */ /* 0x002fe400078e0204 */
[----:B------:R-:W2:Y:S04]  /*01e0*/  LDG.E.EL R12, desc[UR4][R12.64] ;  /* 0x000000040c0c7981 */ /* 0x000ea8000c2e1900 */
[----:B------:R0:W2:Y:S01]  /*01f0*/  LDG.E.EL R15, desc[UR4][R4.64] ;  /* 0x00000004040f7981 */ /* 0x0000a2000c2e1900 */
[----:B-----5:R-:W-:Y:S01]  /*0200*/  HFMA2.MMA R9, -RZ, RZ, 1.625, 0 ;  /* 0x3e800000ff097435 */ /* 0x020fe200000001ff */
[----:B0-----:R-:W0:Y:S02]  /*0210*/  LDC.64 R4, c[0x0][0x218] ;  /* 0x00008600ff047b82 */ /* 0x001e240000000a00 */
[----:B0-----:R-:W-:-:S04]  /*0220*/  IMAD.WIDE R4, R0, 0x4, R4 ;  /* 0x0000000400047825 */ /* 0x001fc800078e0204 */
[----:B------:R-:W-:-:S04]  /*0230*/  FADD R16, R16, 9.9999997473787516356e-06 ;  /* 0x3727c5ac10107421 */ /* 0x000fc80000000000 */
[----:B------:R-:W0:Y:S02]  /*0240*/  MUFU.SQRT R14, R16 ;  /* 0x00000010000e7308 */ /* 0x000e240000002000 */
[C---:B0-----:R-:W-:Y:S02]  /*0250*/  FSETP.GT.AND P0, PT, R14.reuse, 8.50705917302346158658e+37, PT ;  /* 0x7e8000000e00780b */ /* 0x041fe40003f04000 */
[----:B------:R-:W-:-:S11]  /*0260*/  FSETP.GEU.AND P1, PT, R14, 1.175494350822287508e-38, PT ;  /* 0x008000000e00780b */ /* 0x000fd60003f2e000 */
[----:B------:R-:W-:-:S04]  /*0270*/  @P0 FMUL R14, R14, 0.25 ;  /* 0x3e8000000e0e0820 */ /* 0x000fc80000400000 */
[----:B------:R-:W-:-:S06]  /*0280*/  @!P1 FMUL R14, R14, 16777216 ;  /* 0x4b8000000e0e9820 */ /* 0x000fcc0000400000 */
[----:B------:R-:W0:Y:S01]  /*0290*/  MUFU.RCP R14, R14 ;  /* 0x0000000e000e7308 */ /* 0x000e220000001000 */
[----:B------:R-:W-:Y:S01]  /*02a0*/  FSEL R9, R9, 1, P0 ;  /* 0x3f80000009097808 */ /* 0x000fe20000000000 */
[--C-:B----4-:R-:W-:Y:S01]  /*02b0*/  FADD R6, R6, R10.reuse ;  /* 0x0000000a06067221 */ /* 0x110fe20000000000 */
[----:B------:R-:W-:-:S03]  /*02c0*/  FADD R7, R7, R10 ;  /* 0x0000000a07077221 */ /* 0x000fc60000000000 */
[----:B------:R-:W-:-:S04]  /*02d0*/  @!P1 FMUL R9, R9, 16777216 ;  /* 0x4b80000009099820 */ /* 0x000fc80000400000 */
[----:B0-----:R-:W-:Y:S01]  /*02e0*/  FMUL R10, R14, R9 ;  /* 0x000000090e0a7220 */ /* 0x001fe20000400000 */
[C---:B------:R-:W-:Y:S01]  /*02f0*/  FADD R9, -R8.reuse, R6 ;  /* 0x0000000608097221 */ /* 0x040fe20000000100 */
[----:B------:R-:W-:-:S03]  /*0300*/  FADD R8, -R8, R7 ;  /* 0x0000000708087221 */ /* 0x000fc60000000100 */
[-C--:B------:R-:W-:Y:S01]  /*0310*/  FMUL R9, R9, R10.reuse ;  /* 0x0000000a09097220 */ /* 0x080fe20000400000 */
[----:B------:R-:W-:-:S03]  /*0320*/  FMUL R8, R8, R10 ;  /* 0x0000000a08087220 */ /* 0x000fc60000400000 */
[C-C-:B--2---:R-:W-:Y:S01]  /*0330*/  FFMA R14, R12.reuse, R9, R15.reuse ;  /* 0x000000090c0e7223 */ /* 0x144fe2000000000f */
[----:B------:R-:W-:-:S04]  /*0340*/  FFMA R15, R12, R8, R15 ;  /* 0x000000080c0f7223 */ /* 0x000fc8000000000f */
[C---:B------:R-:W-:Y:S02]  /*0350*/  FSETP.GT.AND P0, PT, R14.reuse, RZ, PT ;  /* 0x000000ff0e00720b */ /* 0x040fe40003f04000 */
[----:B------:R-:W-:Y:S01]  /*0360*/  FSETP.GT.AND P1, PT, R15, RZ, PT ;  /* 0x000000ff0f00720b */ /* 0x000fe20003f24000 */
[----:B------:R-:W-:Y:S10]  /*0370*/  STG.E.64 desc[UR4][R2.64], R6 ;  /* 0x0000000602007986 */ /* 0x000ff4000c101b04 */
[----:B------:R-:W-:-:S02]  /*0380*/  @!P0 FMUL R14, R14, 0.20000000298023223877 ;  /* 0x3e4ccccd0e0e8820 */ /* 0x000fc40000400000 */
[----:B------:R-:W-:-:S05]  /*0390*/  @!P1 FMUL R15, R15, 0.20000000298023223877 ;  /* 0x3e4ccccd0f0f9820 */ /* 0x000fca0000400000 */
[----:B------:R-:W-:Y:S01]  /*03a0*/  STG.E.64 desc[UR4][R4.64], R14 ;  /* 0x0000000e04007986 */ /* 0x000fe2000c101b04 */
[----:B------:R-:W-:Y:S05]  /*03b0*/  EXIT ;  /* 0x000000000000794d */ /* 0x000fea0003800000 */
.L_x_0:
[----:B------:R-:W-:-:S00]  /*03c0*/  BRA `(.L_x_0) ;  /* 0xfffffffc00fc7947 */ /* 0x000fc0000383ffff */
[----:B------:R-:W-:-:S00]  /*03d0*/  NOP ;  /* 0x0000000000007918 */ /* 0x000fc00000000000 */
        /* <DEDUP_REMOVED lines=10> */
.L_x_1:


//--------------------- .nv.global.init           --------------------------
	.section	.nv.global.init,"aw",@progbits
.nv.global.init:
	.type		_$_str,@object
	.size		_$_str,(_$_str_$_2 - _$_str)
_$_str:
        /*0000*/ 	.byte	0x5f, 0x5f, 0x43, 0x55, 0x44, 0x41, 0x5f, 0x46, 0x54, 0x5a, 0x00
	.type		_$_str_$_2,@object
	.size		_$_str_$_2,(.L_1 - _$_str_$_2)
_$_str_$_2:
        /*000b*/ 	.byte	0x5f, 0x5f, 0x43, 0x55, 0x44, 0x41, 0x5f, 0x50, 0x52, 0x45, 0x43, 0x5f, 0x53, 0x51, 0x52, 0x54
        /*001b*/ 	.byte	0x00
.L_1:


//--------------------- .nv.constant0.triton_poi_fused__native_batch_norm_legit_no_training_convolution_leaky_relu_13 --------------------------
	.section	.nv.constant0.triton_poi_fused__native_batch_norm_legit_no_training_convolution_leaky_relu_13,"a",@progbits
	.sectionflags	@""
	.align	4
.nv.constant0.triton_poi_fused__native_batch_norm_legit_no_training_convolution_leaky_relu_13:
	.zero		588
